	.version 1.4
	.target sm_10, map_f64_to_f32
	// compiled with C:\Program Files\NVIDIA GPU Computing Toolkit\CUDA\v5.0\bin\/../open64/lib//be.exe
	// nvopencc 4.1 built on 2012-09-25

	//-----------------------------------------------------------
	// Compiling C:/Users/Omid/AppData/Local/Temp/tmpxft_00001448_00000000-11_LKPYRCUDA.cpp3.i (C:/Users/Omid/AppData/Local/Temp/ccBI#.a01488)
	//-----------------------------------------------------------

	//-----------------------------------------------------------
	// Options:
	//-----------------------------------------------------------
	//  Target:ptx, ISA:sm_10, Endian:little, Pointer Size:64
	//  -O3	(Optimization level)
	//  -g0	(Debug level)
	//  -m2	(Report advisories)
	//-----------------------------------------------------------

	.file	1	"C:/Users/Omid/AppData/Local/Temp/tmpxft_00001448_00000000-10_LKPYRCUDA.cudafe2.gpu"
	.file	2	"c:\program files (x86)\microsoft visual studio 10.0\vc\include\codeanalysis\sourceannotations.h"
	.file	3	"C:\Program Files\NVIDIA GPU Computing Toolkit\CUDA\v5.0\bin\/../include\crt/device_runtime.h"
	.file	4	"C:\Program Files\NVIDIA GPU Computing Toolkit\CUDA\v5.0\bin\/../include\host_defines.h"
	.file	5	"C:\Program Files\NVIDIA GPU Computing Toolkit\CUDA\v5.0\bin\/../include\builtin_types.h"
	.file	6	"c:\program files\nvidia gpu computing toolkit\cuda\v5.0\include\device_types.h"
	.file	7	"c:\program files\nvidia gpu computing toolkit\cuda\v5.0\include\host_defines.h"
	.file	8	"c:\program files\nvidia gpu computing toolkit\cuda\v5.0\include\driver_types.h"
	.file	9	"c:\program files\nvidia gpu computing toolkit\cuda\v5.0\include\surface_types.h"
	.file	10	"c:\program files\nvidia gpu computing toolkit\cuda\v5.0\include\texture_types.h"
	.file	11	"c:\program files\nvidia gpu computing toolkit\cuda\v5.0\include\vector_types.h"
	.file	12	"c:\program files\nvidia gpu computing toolkit\cuda\v5.0\include\builtin_types.h"
	.file	13	"C:\Program Files\NVIDIA GPU Computing Toolkit\CUDA\v5.0\bin\/../include\device_launch_parameters.h"
	.file	14	"c:\program files\nvidia gpu computing toolkit\cuda\v5.0\include\crt\storage_class.h"
	.file	15	"LKPYRCUDA.cu"
	.file	16	"C:\Program Files\NVIDIA GPU Computing Toolkit\CUDA\v5.0\bin\/../include\common_functions.h"
	.file	17	"c:\program files\nvidia gpu computing toolkit\cuda\v5.0\include\math_functions.h"
	.file	18	"c:\program files\nvidia gpu computing toolkit\cuda\v5.0\include\math_constants.h"
	.file	19	"c:\program files\nvidia gpu computing toolkit\cuda\v5.0\include\device_functions.h"
	.file	20	"c:\program files\nvidia gpu computing toolkit\cuda\v5.0\include\sm_11_atomic_functions.h"
	.file	21	"c:\program files\nvidia gpu computing toolkit\cuda\v5.0\include\sm_12_atomic_functions.h"
	.file	22	"c:\program files\nvidia gpu computing toolkit\cuda\v5.0\include\sm_13_double_functions.h"
	.file	23	"c:\program files\nvidia gpu computing toolkit\cuda\v5.0\include\sm_20_atomic_functions.h"
	.file	24	"c:\program files\nvidia gpu computing toolkit\cuda\v5.0\include\sm_35_atomic_functions.h"
	.file	25	"c:\program files\nvidia gpu computing toolkit\cuda\v5.0\include\sm_20_intrinsics.h"
	.file	26	"c:\program files\nvidia gpu computing toolkit\cuda\v5.0\include\sm_30_intrinsics.h"
	.file	27	"c:\program files\nvidia gpu computing toolkit\cuda\v5.0\include\sm_35_intrinsics.h"
	.file	28	"c:\program files\nvidia gpu computing toolkit\cuda\v5.0\include\surface_functions.h"
	.file	29	"c:\program files\nvidia gpu computing toolkit\cuda\v5.0\include\texture_fetch_functions.h"
	.file	30	"c:\program files\nvidia gpu computing toolkit\cuda\v5.0\include\texture_indirect_functions.h"
	.file	31	"c:\program files\nvidia gpu computing toolkit\cuda\v5.0\include\surface_indirect_functions.h"
	.file	32	"c:\program files\nvidia gpu computing toolkit\cuda\v5.0\include\math_functions_dbl_ptx1.h"


	.entry _Z9LKPYRCUDAPfS_S_S_S_S_iiifyjj (
		.param .u64 __cudaparm__Z9LKPYRCUDAPfS_S_S_S_S_iiifyjj_wr_vx,
		.param .u64 __cudaparm__Z9LKPYRCUDAPfS_S_S_S_S_iiifyjj_wr_vy,
		.param .u64 __cudaparm__Z9LKPYRCUDAPfS_S_S_S_S_iiifyjj_r_vx,
		.param .u64 __cudaparm__Z9LKPYRCUDAPfS_S_S_S_S_iiifyjj_r_vy,
		.param .u64 __cudaparm__Z9LKPYRCUDAPfS_S_S_S_S_iiifyjj_img1,
		.param .u64 __cudaparm__Z9LKPYRCUDAPfS_S_S_S_S_iiifyjj_img2,
		.param .s32 __cudaparm__Z9LKPYRCUDAPfS_S_S_S_S_iiifyjj_window,
		.param .s32 __cudaparm__Z9LKPYRCUDAPfS_S_S_S_S_iiifyjj_iter,
		.param .s32 __cudaparm__Z9LKPYRCUDAPfS_S_S_S_S_iiifyjj_hw,
		.param .f32 __cudaparm__Z9LKPYRCUDAPfS_S_S_S_S_iiifyjj_alpha,
		.param .u64 __cudaparm__Z9LKPYRCUDAPfS_S_S_S_S_iiifyjj_Pitch,
		.param .u32 __cudaparm__Z9LKPYRCUDAPfS_S_S_S_S_iiifyjj_Width,
		.param .u32 __cudaparm__Z9LKPYRCUDAPfS_S_S_S_S_iiifyjj_Height)
	{
	.reg .u16 %rh<6>;
	.reg .u32 %r<54>;
	.reg .u64 %rd<47>;
	.reg .f32 %f<59>;
	.reg .f64 %fd<22>;
	.reg .pred %p<14>;
	.loc	15	14	0
$LDWbegin__Z9LKPYRCUDAPfS_S_S_S_S_iiifyjj:
	mov.u16 	%rh1, %ctaid.y;
	mov.u16 	%rh2, %ntid.y;
	mul.wide.u16 	%r1, %rh1, %rh2;
	mov.u16 	%rh3, %ctaid.x;
	mov.u16 	%rh4, %ntid.x;
	mul.wide.u16 	%r2, %rh3, %rh4;
	cvt.u32.u16 	%r3, %tid.y;
	add.u32 	%r4, %r3, %r1;
	cvt.u32.u16 	%r5, %tid.x;
	add.u32 	%r6, %r5, %r2;
	ld.param.u32 	%r7, [__cudaparm__Z9LKPYRCUDAPfS_S_S_S_S_iiifyjj_Height];
	ld.param.u32 	%r8, [__cudaparm__Z9LKPYRCUDAPfS_S_S_S_S_iiifyjj_Width];
	set.lt.u32.u32 	%r9, %r4, %r8;
	neg.s32 	%r10, %r9;
	set.lt.u32.u32 	%r11, %r6, %r7;
	neg.s32 	%r12, %r11;
	and.b32 	%r13, %r10, %r12;
	mov.u32 	%r14, 0;
	setp.eq.s32 	%p1, %r13, %r14;
	@%p1 bra 	$Lt_0_7938;
	.loc	15	25	0
	ld.param.u64 	%rd1, [__cudaparm__Z9LKPYRCUDAPfS_S_S_S_S_iiifyjj_Pitch];
	cvt.u64.u32 	%rd2, %r6;
	cvt.u64.u32 	%rd3, %r4;
	mul.lo.u64 	%rd4, %rd3, %rd1;
	add.u64 	%rd5, %rd2, %rd4;
	mul.lo.u64 	%rd6, %rd5, 4;
	ld.param.u64 	%rd7, [__cudaparm__Z9LKPYRCUDAPfS_S_S_S_S_iiifyjj_r_vx];
	add.u64 	%rd8, %rd7, %rd6;
	ld.global.f32 	%f1, [%rd8+0];
	cvt.rni.s32.f32 	%r15, %f1;
	cvt.rn.f32.s32 	%f2, %r15;
	.loc	15	26	0
	ld.param.u64 	%rd9, [__cudaparm__Z9LKPYRCUDAPfS_S_S_S_S_iiifyjj_r_vy];
	add.u64 	%rd10, %rd9, %rd6;
	ld.global.f32 	%f3, [%rd10+0];
	cvt.rni.s32.f32 	%r16, %f3;
	cvt.rn.f32.s32 	%f4, %r16;
	ld.param.s32 	%r17, [__cudaparm__Z9LKPYRCUDAPfS_S_S_S_S_iiifyjj_iter];
	mov.u32 	%r18, 0;
	setp.le.s32 	%p2, %r17, %r18;
	@%p2 bra 	$Lt_0_8450;
	ld.param.s32 	%r17, [__cudaparm__Z9LKPYRCUDAPfS_S_S_S_S_iiifyjj_iter];
	mov.s32 	%r19, %r17;
	ld.param.s32 	%r20, [__cudaparm__Z9LKPYRCUDAPfS_S_S_S_S_iiifyjj_hw];
	sub.u32 	%r21, %r6, %r20;
	cvt.rn.f32.u32 	%f5, %r21;
	mov.s32 	%r22, 0;
	mov.s32 	%r23, %r19;
$Lt_0_8962:
 //<loop> Loop body line 26, nesting depth: 1, estimated iterations: unknown
	.loc	15	30	0
	add.f32 	%f6, %f5, %f4;
	cvt.rzi.s32.f32 	%r24, %f6;
	mov.u32 	%r25, 0;
	setp.lt.s32 	%p3, %r24, %r25;
	@%p3 bra 	$Lt_0_12802;
	.loc	15	26	0
	ld.param.s32 	%r20, [__cudaparm__Z9LKPYRCUDAPfS_S_S_S_S_iiifyjj_hw];
	.loc	15	30	0
	add.u32 	%r26, %r20, %r6;
	cvt.rn.f32.u32 	%f7, %r26;
	add.f32 	%f8, %f7, %f4;
	cvt.rzi.s32.f32 	%r27, %f8;
	.loc	15	14	0
	ld.param.u32 	%r7, [__cudaparm__Z9LKPYRCUDAPfS_S_S_S_S_iiifyjj_Height];
	.loc	15	30	0
	setp.le.u32 	%p4, %r7, %r27;
	@%p4 bra 	$Lt_0_12802;
	.loc	15	26	0
	ld.param.s32 	%r20, [__cudaparm__Z9LKPYRCUDAPfS_S_S_S_S_iiifyjj_hw];
	.loc	15	30	0
	sub.u32 	%r28, %r4, %r20;
	cvt.rn.f32.u32 	%f9, %r28;
	add.f32 	%f10, %f9, %f2;
	cvt.rzi.s32.f32 	%r29, %f10;
	mov.u32 	%r30, 0;
	setp.lt.s32 	%p5, %r29, %r30;
	@%p5 bra 	$Lt_0_12802;
	.loc	15	26	0
	ld.param.s32 	%r20, [__cudaparm__Z9LKPYRCUDAPfS_S_S_S_S_iiifyjj_hw];
	.loc	15	30	0
	add.u32 	%r31, %r20, %r4;
	cvt.rn.f32.u32 	%f11, %r31;
	add.f32 	%f12, %f11, %f2;
	cvt.rzi.s32.f32 	%r32, %f12;
	.loc	15	14	0
	ld.param.u32 	%r8, [__cudaparm__Z9LKPYRCUDAPfS_S_S_S_S_iiifyjj_Width];
	.loc	15	30	0
	setp.le.u32 	%p6, %r8, %r32;
	@%p6 bra 	$Lt_0_12802;
	ld.param.s32 	%r33, [__cudaparm__Z9LKPYRCUDAPfS_S_S_S_S_iiifyjj_window];
	sub.s32 	%r34, %r33, 2;
	mov.u32 	%r35, 0;
	setp.le.s32 	%p7, %r34, %r35;
	@%p7 bra 	$Lt_0_13314;
	mov.s32 	%r36, %r34;
	mov.s32 	%r37, 0;
	mov.f32 	%f13, 0f00000000;    	// 0
	mov.f32 	%f14, 0f00000000;    	// 0
	mov.f32 	%f15, 0f00000000;    	// 0
	mov.f32 	%f16, 0f00000000;    	// 0
	mov.f32 	%f17, 0f00000000;    	// 0
	mov.s32 	%r38, %r36;
$Lt_0_9730:
 //<loop> Loop body line 30, nesting depth: 2, estimated iterations: unknown
	mov.s32 	%r39, %r34;
	add.s32 	%r40, %r24, %r37;
	.loc	15	14	0
	ld.param.u32 	%r7, [__cudaparm__Z9LKPYRCUDAPfS_S_S_S_S_iiifyjj_Height];
	.loc	15	30	0
	setp.lt.u32 	%p8, %r40, %r7;
	selp.s32 	%r41, 1, 0, %p8;
	mov.s32 	%r42, 0;
	mov.s32 	%r43, %r39;
$Lt_0_10498:
 //<loop> Loop body line 30, nesting depth: 3, estimated iterations: unknown
	add.s32 	%r44, %r29, %r42;
	.loc	15	14	0
	ld.param.u32 	%r8, [__cudaparm__Z9LKPYRCUDAPfS_S_S_S_S_iiifyjj_Width];
	.loc	15	30	0
	set.lt.u32.u32 	%r45, %r44, %r8;
	neg.s32 	%r46, %r45;
	and.b32 	%r47, %r41, %r46;
	mov.u32 	%r48, 0;
	setp.eq.s32 	%p9, %r47, %r48;
	@%p9 bra 	$Lt_0_10754;
	.loc	15	57	0
	add.u32 	%r49, %r42, %r28;
	add.u32 	%r50, %r37, %r21;
	cvt.u64.u32 	%rd11, %r50;
	cvt.u64.u32 	%rd12, %r49;
	.loc	15	25	0
	ld.param.u64 	%rd1, [__cudaparm__Z9LKPYRCUDAPfS_S_S_S_S_iiifyjj_Pitch];
	.loc	15	57	0
	mul.lo.u64 	%rd13, %rd12, %rd1;
	add.u32 	%r51, %r50, 1;
	cvt.u64.u32 	%rd14, %r51;
	add.u32 	%r52, %r49, 1;
	cvt.u64.u32 	%rd15, %r52;
	mul.lo.u64 	%rd16, %rd15, %rd1;
	cvt.s64.s32 	%rd17, %r44;
	cvt.s64.s32 	%rd18, %r40;
	ld.param.u64 	%rd19, [__cudaparm__Z9LKPYRCUDAPfS_S_S_S_S_iiifyjj_img1];
	add.u64 	%rd20, %rd11, %rd13;
	mul.lo.u64 	%rd21, %rd20, 4;
	add.u64 	%rd22, %rd19, %rd21;
	add.u64 	%rd23, %rd13, %rd14;
	mul.lo.u64 	%rd24, %rd23, 4;
	add.u64 	%rd25, %rd19, %rd24;
	ld.global.f32 	%f18, [%rd22+0];
	add.u64 	%rd26, %rd11, %rd16;
	mul.lo.u64 	%rd27, %rd26, 4;
	add.u64 	%rd28, %rd19, %rd27;
	add.u64 	%rd29, %rd14, %rd16;
	mul.lo.u64 	%rd30, %rd29, 4;
	add.u64 	%rd31, %rd19, %rd30;
	ld.global.f32 	%f19, [%rd25+0];
	ld.global.f32 	%f20, [%rd28+0];
	ld.global.f32 	%f21, [%rd31+0];
	ld.param.u64 	%rd32, [__cudaparm__Z9LKPYRCUDAPfS_S_S_S_S_iiifyjj_img2];
	mul.lo.u64 	%rd33, %rd17, %rd1;
	add.u64 	%rd34, %rd18, %rd33;
	mul.lo.u64 	%rd35, %rd34, 4;
	add.u64 	%rd36, %rd32, %rd35;
	ld.global.f32 	%f22, [%rd36+4];
	ld.global.f32 	%f23, [%rd36+0];
	add.u64 	%rd37, %rd17, 1;
	mul.lo.u64 	%rd38, %rd1, %rd37;
	add.u64 	%rd39, %rd18, %rd38;
	mul.lo.u64 	%rd40, %rd39, 4;
	add.u64 	%rd41, %rd32, %rd40;
	ld.global.f32 	%f24, [%rd41+0];
	ld.global.f32 	%f25, [%rd41+4];
	sub.f32 	%f26, %f23, %f24;
	add.f32 	%f27, %f22, %f26;
	sub.f32 	%f28, %f27, %f25;
	cvt.f64.f32 	%fd1, %f28;
	mov.f64 	%fd2, 0d3fd0000000000000;	// 0.25
	mul.f64 	%fd3, %fd1, %fd2;
	sub.f32 	%f29, %f18, %f20;
	add.f32 	%f30, %f19, %f29;
	sub.f32 	%f31, %f30, %f21;
	cvt.f64.f32 	%fd4, %f31;
	mov.f64 	%fd5, 0d3fd0000000000000;	// 0.25
	mad.rn.f64 	%fd6, %fd4, %fd5, %fd3;
	cvt.rn.f32.f64 	%f32, %fd6;
	.loc	15	60	0
	add.f32 	%f33, %f18, %f20;
	add.f32 	%f34, %f23, %f24;
	sub.f32 	%f35, %f34, %f22;
	sub.f32 	%f36, %f35, %f25;
	cvt.f64.f32 	%fd7, %f36;
	mov.f64 	%fd8, 0d3fd0000000000000;	// 0.25
	mul.f64 	%fd9, %fd7, %fd8;
	sub.f32 	%f37, %f33, %f19;
	sub.f32 	%f38, %f37, %f21;
	cvt.f64.f32 	%fd10, %f38;
	mov.f64 	%fd11, 0d3fd0000000000000;	// 0.25
	mad.rn.f64 	%fd12, %fd10, %fd11, %fd9;
	cvt.rn.f32.f64 	%f39, %fd12;
	.loc	15	63	0
	add.f32 	%f40, %f22, %f34;
	add.f32 	%f41, %f25, %f40;
	cvt.f64.f32 	%fd13, %f41;
	mov.f64 	%fd14, 0dbfd0000000000000;	// -0.25
	mul.f64 	%fd15, %fd13, %fd14;
	add.f32 	%f42, %f19, %f33;
	add.f32 	%f43, %f21, %f42;
	cvt.f64.f32 	%fd16, %f43;
	mov.f64 	%fd17, 0d3fd0000000000000;	// 0.25
	mad.rn.f64 	%fd18, %fd16, %fd17, %fd15;
	cvt.rn.f32.f64 	%f44, %fd18;
	.loc	15	66	0
	mad.f32 	%f17, %f32, %f32, %f17;
	.loc	15	67	0
	mad.f32 	%f16, %f39, %f39, %f16;
	.loc	15	68	0
	mad.f32 	%f15, %f32, %f39, %f15;
	.loc	15	70	0
	mul.f32 	%f45, %f32, %f44;
	sub.f32 	%f14, %f14, %f45;
	.loc	15	71	0
	mul.f32 	%f46, %f39, %f44;
	sub.f32 	%f13, %f13, %f46;
$Lt_0_10754:
	add.s32 	%r42, %r42, 1;
	setp.ne.s32 	%p10, %r34, %r42;
	@%p10 bra 	$Lt_0_10498;
	add.s32 	%r37, %r37, 1;
	setp.ne.s32 	%p11, %r34, %r37;
	@%p11 bra 	$Lt_0_9730;
	bra.uni 	$Lt_0_9218;
$Lt_0_13314:
	mov.f32 	%f13, 0f00000000;    	// 0
	mov.f32 	%f14, 0f00000000;    	// 0
	mov.f32 	%f15, 0f00000000;    	// 0
	mov.f32 	%f16, 0f00000000;    	// 0
	mov.f32 	%f17, 0f00000000;    	// 0
$Lt_0_9218:
	.loc	15	74	0
	ld.param.f32 	%f47, [__cudaparm__Z9LKPYRCUDAPfS_S_S_S_S_iiifyjj_alpha];
	add.f32 	%f17, %f47, %f17;
	.loc	15	75	0
	add.f32 	%f16, %f47, %f16;
	.loc	15	88	0
	mul.f32 	%f48, %f15, %f15;
	mul.f32 	%f49, %f17, %f16;
	sub.f32 	%f50, %f49, %f48;
	cvt.f64.f32 	%fd19, %f50;
	rcp.rn.f64 	%fd20, %fd19;
	cvt.rn.f32.f64 	%f51, %fd20;
	mul.f32 	%f52, %f13, %f15;
	mul.f32 	%f53, %f16, %f14;
	sub.f32 	%f54, %f53, %f52;
	mad.f32 	%f2, %f51, %f54, %f2;
	.loc	15	89	0
	mul.f32 	%f55, %f14, %f15;
	mul.f32 	%f56, %f17, %f13;
	sub.f32 	%f57, %f56, %f55;
	mad.f32 	%f4, %f51, %f57, %f4;
$Lt_0_12802:
$L_0_6914:
	add.s32 	%r22, %r22, 1;
	.loc	15	26	0
	ld.param.s32 	%r17, [__cudaparm__Z9LKPYRCUDAPfS_S_S_S_S_iiifyjj_iter];
	.loc	15	89	0
	setp.ne.s32 	%p12, %r17, %r22;
	@%p12 bra 	$Lt_0_8962;
$Lt_0_8450:
	.loc	15	95	0
	ld.param.u64 	%rd42, [__cudaparm__Z9LKPYRCUDAPfS_S_S_S_S_iiifyjj_wr_vx];
	add.u64 	%rd43, %rd42, %rd6;
	st.global.f32 	[%rd43+0], %f2;
	.loc	15	96	0
	ld.param.u64 	%rd44, [__cudaparm__Z9LKPYRCUDAPfS_S_S_S_S_iiifyjj_wr_vy];
	add.u64 	%rd45, %rd44, %rd6;
	st.global.f32 	[%rd45+0], %f4;
$Lt_0_7938:
	.loc	15	98	0
	exit;
$LDWend__Z9LKPYRCUDAPfS_S_S_S_S_iiifyjj:
	} // _Z9LKPYRCUDAPfS_S_S_S_S_iiifyjj



// ===== COMPILED SASS (sm_100) =====

	.target	sm_100

	.elftype	@"ET_EXEC"


//--------------------- .note.nv.tkinfo           --------------------------
	.section	.note.nv.tkinfo,"",@"SHT_NOTE"
	.sectionflags	@"SHF_NOTE_NV_TKINFO"
	.tkinfo
        /*0018*/ 	.word	0x00000002
        /*0030*/ 	.string	""
        /*0030*/ 	.string	"ptxas"
        /*0030*/ 	.string	"Cuda compilation tools, release 13.0, V13.0.88"
        /*0030*/ 	.string	"Build cuda_13.0.r13.0/compiler.36424714_0"
        /*0030*/ 	.string	"-arch sm_100 "



//--------------------- .note.nv.cuinfo           --------------------------
	.section	.note.nv.cuinfo,"",@"SHT_NOTE"
	.sectionflags	@"SHF_NOTE_NV_CUINFO"
        /*0018*/ 	.short	0x0002
        /*001a*/ 	.short	0x000a
        /*001c*/ 	.short	0x0082
	.zero		2


//--------------------- .nv.info                  --------------------------
	.section	.nv.info,"",@"SHT_CUDA_INFO"
	.align	4


	//----- nvinfo : EIATTR_REGCOUNT
	.align		4
        /*0000*/ 	.byte	0x04, 0x2f
        /*0002*/ 	.short	(.L_1 - .L_0)
	.align		4
.L_0:
        /*0004*/ 	.word	index@(_Z9LKPYRCUDAPfS_S_S_S_S_iiifyjj)
        /*0008*/ 	.word	0x00000030


	//----- nvinfo : EIATTR_FRAME_SIZE
	.align		4
.L_1:
        /*000c*/ 	.byte	0x04, 0x11
        /*000e*/ 	.short	(.L_3 - .L_2)
	.align		4
.L_2:
        /*0010*/ 	.word	index@($__internal_1_$__cuda_sm20_rcp_f64_v3)
        /*0014*/ 	.word	0x00000000


	//----- nvinfo : EIATTR_FRAME_SIZE
	.align		4
.L_3:
        /*0018*/ 	.byte	0x04, 0x11
        /*001a*/ 	.short	(.L_5 - .L_4)
	.align		4
.L_4:
        /*001c*/ 	.word	index@($__internal_0_$__cuda_sm20_dblrcp_rn_slowpath_v3)
        /*0020*/ 	.word	0x00000000


	//----- nvinfo : EIATTR_FRAME_SIZE
	.align		4
.L_5:
        /*0024*/ 	.byte	0x04, 0x11
        /*0026*/ 	.short	(.L_7 - .L_6)
	.align		4
.L_6:
        /*0028*/ 	.word	index@(_Z9LKPYRCUDAPfS_S_S_S_S_iiifyjj)
        /*002c*/ 	.word	0x00000000


	//----- nvinfo : EIATTR_MIN_STACK_SIZE
	.align		4
.L_7:
        /*0030*/ 	.byte	0x04, 0x12
        /*0032*/ 	.short	(.L_9 - .L_8)
	.align		4
.L_8:
        /*0034*/ 	.word	index@(_Z9LKPYRCUDAPfS_S_S_S_S_iiifyjj)
        /*0038*/ 	.word	0x00000000
.L_9:


//--------------------- .nv.compat                --------------------------
	.section	.nv.compat,"",@"SHT_CUDA_COMPAT_INFO"
	.align	4
        /*0000*/ 	.byte	0x02, 0x09, 0x00, 0x00, 0x02, 0x02, 0x01, 0x00, 0x02, 0x05, 0x05, 0x00, 0x03, 0x07, 0x01, 0x01
        /*0010*/ 	.byte	0x02, 0x03, 0x00, 0x00, 0x02, 0x06, 0x01, 0x00, 0x04, 0x0b, 0x08, 0x00, 0x01, 0x00, 0x00, 0x00
        /*0020*/ 	.byte	0x00, 0x00, 0x00, 0x00


//--------------------- .nv.info._Z9LKPYRCUDAPfS_S_S_S_S_iiifyjj --------------------------
	.section	.nv.info._Z9LKPYRCUDAPfS_S_S_S_S_iiifyjj,"",@"SHT_CUDA_INFO"
	.sectionflags	@""
	.align	4


	//----- nvinfo : EIATTR_CUDA_API_VERSION
	.align		4
        /*0000*/ 	.byte	0x04, 0x37
        /*0002*/ 	.short	(.L_11 - .L_10)
.L_10:
        /*0004*/ 	.word	0x00000082


	//----- nvinfo : EIATTR_KPARAM_INFO
	.align		4
.L_11:
        /*0008*/ 	.byte	0x04, 0x17
        /*000a*/ 	.short	(.L_13 - .L_12)
.L_12:
        /*000c*/ 	.word	0x00000000
        /*0010*/ 	.short	0x000c
        /*0012*/ 	.short	0x004c
        /*0014*/ 	.byte	0x00, 0xf0, 0x11, 0x00


	//----- nvinfo : EIATTR_KPARAM_INFO
	.align		4
.L_13:
        /*0018*/ 	.byte	0x04, 0x17
        /*001a*/ 	.short	(.L_15 - .L_14)
.L_14:
        /*001c*/ 	.word	0x00000000
        /*0020*/ 	.short	0x000b
        /*0022*/ 	.short	0x0048
        /*0024*/ 	.byte	0x00, 0xf0, 0x11, 0x00


	//----- nvinfo : EIATTR_KPARAM_INFO
	.align		4
.L_15:
        /*0028*/ 	.byte	0x04, 0x17
        /*002a*/ 	.short	(.L_17 - .L_16)
.L_16:
        /*002c*/ 	.word	0x00000000
        /*0030*/ 	.short	0x000a
        /*0032*/ 	.short	0x0040
        /*0034*/ 	.byte	0x00, 0xf0, 0x21, 0x00


	//----- nvinfo : EIATTR_KPARAM_INFO
	.align		4
.L_17:
        /*0038*/ 	.byte	0x04, 0x17
        /*003a*/ 	.short	(.L_19 - .L_18)
.L_18:
        /*003c*/ 	.word	0x00000000
        /*0040*/ 	.short	0x0009
        /*0042*/ 	.short	0x003c
        /*0044*/ 	.byte	0x00, 0xf0, 0x11, 0x00


	//----- nvinfo : EIATTR_KPARAM_INFO
	.align		4
.L_19:
        /*0048*/ 	.byte	0x04, 0x17
        /*004a*/ 	.short	(.L_21 - .L_20)
.L_20:
        /*004c*/ 	.word	0x00000000
        /*0050*/ 	.short	0x0008
        /*0052*/ 	.short	0x0038
        /*0054*/ 	.byte	0x00, 0xf0, 0x11, 0x00


	//----- nvinfo : EIATTR_KPARAM_INFO
	.align		4
.L_21:
        /*0058*/ 	.byte	0x04, 0x17
        /*005a*/ 	.short	(.L_23 - .L_22)
.L_22:
        /*005c*/ 	.word	0x00000000
        /*0060*/ 	.short	0x0007
        /*0062*/ 	.short	0x0034
        /*0064*/ 	.byte	0x00, 0xf0, 0x11, 0x00


	//----- nvinfo : EIATTR_KPARAM_INFO
	.align		4
.L_23:
        /*0068*/ 	.byte	0x04, 0x17
        /*006a*/ 	.short	(.L_25 - .L_24)
.L_24:
        /*006c*/ 	.word	0x00000000
        /*0070*/ 	.short	0x0006
        /*0072*/ 	.short	0x0030
        /*0074*/ 	.byte	0x00, 0xf0, 0x11, 0x00


	//----- nvinfo : EIATTR_KPARAM_INFO
	.align		4
.L_25:
        /*0078*/ 	.byte	0x04, 0x17
        /*007a*/ 	.short	(.L_27 - .L_26)
.L_26:
        /*007c*/ 	.word	0x00000000
        /*0080*/ 	.short	0x0005
        /*0082*/ 	.short	0x0028
        /*0084*/ 	.byte	0x00, 0xf0, 0x21, 0x00


	//----- nvinfo : EIATTR_KPARAM_INFO
	.align		4
.L_27:
        /*0088*/ 	.byte	0x04, 0x17
        /*008a*/ 	.short	(.L_29 - .L_28)
.L_28:
        /*008c*/ 	.word	0x00000000
        /*0090*/ 	.short	0x0004
        /*0092*/ 	.short	0x0020
        /*0094*/ 	.byte	0x00, 0xf0, 0x21, 0x00


	//----- nvinfo : EIATTR_KPARAM_INFO
	.align		4
.L_29:
        /*0098*/ 	.byte	0x04, 0x17
        /*009a*/ 	.short	(.L_31 - .L_30)
.L_30:
        /*009c*/ 	.word	0x00000000
        /*00a0*/ 	.short	0x0003
        /*00a2*/ 	.short	0x0018
        /*00a4*/ 	.byte	0x00, 0xf0, 0x21, 0x00


	//----- nvinfo : EIATTR_KPARAM_INFO
	.align		4
.L_31:
        /*00a8*/ 	.byte	0x04, 0x17
        /*00aa*/ 	.short	(.L_33 - .L_32)
.L_32:
        /*00ac*/ 	.word	0x00000000
        /*00b0*/ 	.short	0x0002
        /*00b2*/ 	.short	0x0010
        /*00b4*/ 	.byte	0x00, 0xf0, 0x21, 0x00


	//----- nvinfo : EIATTR_KPARAM_INFO
	.align		4
.L_33:
        /*00b8*/ 	.byte	0x04, 0x17
        /*00ba*/ 	.short	(.L_35 - .L_34)
.L_34:
        /*00bc*/ 	.word	0x00000000
        /*00c0*/ 	.short	0x0001
        /*00c2*/ 	.short	0x0008
        /*00c4*/ 	.byte	0x00, 0xf0, 0x21, 0x00


	//----- nvinfo : EIATTR_KPARAM_INFO
	.align		4
.L_35:
        /*00c8*/ 	.byte	0x04, 0x17
        /*00ca*/ 	.short	(.L_37 - .L_36)
.L_36:
        /*00cc*/ 	.word	0x00000000
        /*00d0*/ 	.short	0x0000
        /*00d2*/ 	.short	0x0000
        /*00d4*/ 	.byte	0x00, 0xf0, 0x21, 0x00


	//----- nvinfo : EIATTR_SPARSE_MMA_MASK
	.align		4
.L_37:
        /*00d8*/ 	.byte	0x03, 0x50
        /*00da*/ 	.short	0x0000


	//----- nvinfo : EIATTR_MAXREG_COUNT
	.align		4
        /*00dc*/ 	.byte	0x03, 0x1b
        /*00de*/ 	.short	0x00ff


	//----- nvinfo : EIATTR_MERCURY_ISA_VERSION
	.align		4
        /*00e0*/ 	.byte	0x03, 0x5f
        /*00e2*/ 	.short	0x0101


	//----- nvinfo : EIATTR_VRC_CTA_INIT_COUNT
	.align		4
        /*00e4*/ 	.byte	0x02, 0x4a
	.zero		1
	.zero		1


	//----- nvinfo : EIATTR_EXIT_INSTR_OFFSETS
	.align		4
        /*00e8*/ 	.byte	0x04, 0x1c
        /*00ea*/ 	.short	(.L_39 - .L_38)


	//   ....[0]....
.L_38:
        /*00ec*/ 	.word	0x00000120


	//   ....[1]....
        /*00f0*/ 	.word	0x00000e30


	//----- nvinfo : EIATTR_CRS_STACK_SIZE
	.align		4
.L_39:
        /*00f4*/ 	.byte	0x04, 0x1e
        /*00f6*/ 	.short	(.L_41 - .L_40)
.L_40:
        /*00f8*/ 	.word	0x00000000


	//----- nvinfo : EIATTR_CBANK_PARAM_SIZE
	.align		4
.L_41:
        /*00fc*/ 	.byte	0x03, 0x19
        /*00fe*/ 	.short	0x0050


	//----- nvinfo : EIATTR_PARAM_CBANK
	.align		4
        /*0100*/ 	.byte	0x04, 0x0a
        /*0102*/ 	.short	(.L_43 - .L_42)
	.align		4
.L_42:
        /*0104*/ 	.word	index@(.nv.constant0._Z9LKPYRCUDAPfS_S_S_S_S_iiifyjj)
        /*0108*/ 	.short	0x0380
        /*010a*/ 	.short	0x0050


	//----- nvinfo : EIATTR_SW_WAR
	.align		4
.L_43:
        /*010c*/ 	.byte	0x04, 0x36
        /*010e*/ 	.short	(.L_45 - .L_44)
.L_44:
        /*0110*/ 	.word	0x00000008
.L_45:


//--------------------- .nv.callgraph             --------------------------
	.section	.nv.callgraph,"",@"SHT_CUDA_CALLGRAPH"
	.align	4
	.sectionentsize	8
	.align		4
        /*0000*/ 	.word	0x00000000
	.align		4
        /*0004*/ 	.word	0xffffffff
	.align		4
        /*0008*/ 	.word	0x00000000
	.align		4
        /*000c*/ 	.word	0xfffffffe
	.align		4
        /*0010*/ 	.word	0x00000000
	.align		4
        /*0014*/ 	.word	0xfffffffd
	.align		4
        /*0018*/ 	.word	0x00000000
	.align		4
        /*001c*/ 	.word	0xfffffffc


//--------------------- .text._Z9LKPYRCUDAPfS_S_S_S_S_iiifyjj --------------------------
	.section	.text._Z9LKPYRCUDAPfS_S_S_S_S_iiifyjj,"ax",@progbits
	.align	128
.text._Z9LKPYRCUDAPfS_S_S_S_S_iiifyjj:
        .type           _Z9LKPYRCUDAPfS_S_S_S_S_iiifyjj,@function
        .size           _Z9LKPYRCUDAPfS_S_S_S_S_iiifyjj,(.L_x_17 - _Z9LKPYRCUDAPfS_S_S_S_S_iiifyjj)
        .other          _Z9LKPYRCUDAPfS_S_S_S_S_iiifyjj,@"STO_CUDA_ENTRY STV_DEFAULT"
_Z9LKPYRCUDAPfS_S_S_S_S_iiifyjj:
[----:B------:R-:W-:Y:S01]  /*0000*/  LDC R1, c[0x0][0x37c] ;  /* 0x0000df00ff017b82 */ /* 0x000fe20000000800 */
[----:B------:R-:W0:Y:S07]  /*0010*/  S2R R16, SR_TID.X ;  /* 0x0000000000107919 */ /* 0x000e2e0000002100 */
[----:B------:R-:W1:Y:S01]  /*0020*/  S2UR UR5, SR_CTAID.X ;  /* 0x00000000000579c3 */ /* 0x000e620000002500 */
[----:B------:R-:W2:Y:S01]  /*0030*/  LDCU.64 UR6, c[0x0][0x3c8] ;  /* 0x00007900ff0677ac */ /* 0x000ea20008000a00 */
[----:B------:R-:W3:Y:S06]  /*0040*/  S2R R0, SR_TID.Y ;  /* 0x0000000000007919 */ /* 0x000eec0000002200 */
[----:B------:R-:W4:Y:S08]  /*0050*/  LDC R3, c[0x0][0x364] ;  /* 0x0000d900ff037b82 */ /* 0x000f300000000800 */
[----:B------:R-:W5:Y:S08]  /*0060*/  LDC R17, c[0x0][0x360] ;  /* 0x0000d800ff117b82 */ /* 0x000f700000000800 */
[----:B------:R-:W2:Y:S01]  /*0070*/  S2UR UR4, SR_CTAID.Y ;  /* 0x00000000000479c3 */ /* 0x000ea20000002600 */
[----:B-1----:R-:W-:Y:S01]  /*0080*/  ULOP3.LUT UR5, UR5, 0xffff, URZ, 0xc0, !UPT ;  /* 0x0000ffff05057892 */ /* 0x002fe2000f8ec0ff */
[----:B0-----:R-:W-:-:S02]  /*0090*/  LOP3.LUT R16, R16, 0xffff, RZ, 0xc0, !PT ;  /* 0x0000ffff10107812 */ /* 0x001fc400078ec0ff */
[----:B----4-:R-:W-:Y:S02]  /*00a0*/  LOP3.LUT R3, R3, 0xffff, RZ, 0xc0, !PT ;  /* 0x0000ffff03037812 */ /* 0x010fe400078ec0ff */
[----:B---3--:R-:W-:Y:S02]  /*00b0*/  LOP3.LUT R0, R0, 0xffff, RZ, 0xc0, !PT ;  /* 0x0000ffff00007812 */ /* 0x008fe400078ec0ff */
[----:B-----5:R-:W-:-:S05]  /*00c0*/  LOP3.LUT R17, R17, 0xffff, RZ, 0xc0, !PT ;  /* 0x0000ffff11117812 */ /* 0x020fca00078ec0ff */
[----:B------:R-:W-:Y:S01]  /*00d0*/  IMAD R16, R17, UR5, R16 ;  /* 0x0000000511107c24 */ /* 0x000fe2000f8e0210 */
[----:B--2---:R-:W-:-:S04]  /*00e0*/  ULOP3.LUT UR4, UR4, 0xffff, URZ, 0xc0, !UPT ;  /* 0x0000ffff04047892 */ /* 0x004fc8000f8ec0ff */
[----:B------:R-:W-:Y:S02]  /*00f0*/  ISETP.LT.U32.AND P0, PT, R16, UR7, PT ;  /* 0x0000000710007c0c */ /* 0x000fe4000bf01070 */
[----:B------:R-:W-:-:S05]  /*0100*/  IMAD R0, R3, UR4, R0 ;  /* 0x0000000403007c24 */ /* 0x000fca000f8e0200 */
[----:B------:R-:W-:-:S13]  /*0110*/  ISETP.LT.U32.AND P0, PT, R0, UR6, P0 ;  /* 0x0000000600007c0c */ /* 0x000fda0008701070 */
[----:B------:R-:W-:Y:S05]  /*0120*/  @!P0 EXIT ;  /* 0x000000000000894d */ /* 0x000fea0003800000 */
[----:B------:R-:W0:Y:S01]  /*0130*/  LDCU.64 UR4, c[0x0][0x3c0] ;  /* 0x00007800ff0477ac */ /* 0x000e220008000a00 */
[----:B------:R-:W1:Y:S01]  /*0140*/  LDC.64 R4, c[0x0][0x390] ;  /* 0x0000e400ff047b82 */ /* 0x000e620000000a00 */
[----:B------:R-:W-:Y:S01]  /*0150*/  HFMA2 R17, -RZ, RZ, 0, 0 ;  /* 0x00000000ff117431 */ /* 0x000fe200000001ff */
[----:B------:R-:W2:Y:S06]  /*0160*/  LDCU.64 UR6, c[0x0][0x358] ;  /* 0x00006b00ff0677ac */ /* 0x000eac0008000a00 */
[----:B------:R-:W3:Y:S01]  /*0170*/  LDC.64 R8, c[0x0][0x398] ;  /* 0x0000e600ff087b82 */ /* 0x000ee20000000a00 */
[C---:B0-----:R-:W-:Y:S01]  /*0180*/  IMAD.WIDE.U32 R18, R0.reuse, UR4, R16 ;  /* 0x0000000400127c25 */ /* 0x041fe2000f8e0010 */
[----:B------:R-:W0:Y:S03]  /*0190*/  LDCU UR4, c[0x0][0x3b4] ;  /* 0x00007680ff0477ac */ /* 0x000e260008000800 */
[----:B------:R-:W-:-:S02]  /*01a0*/  IMAD R2, R0, UR5, R19 ;  /* 0x0000000500027c24 */ /* 0x000fc4000f8e0213 */
[----:B-1----:R-:W-:-:S03]  /*01b0*/  IMAD.WIDE.U32 R4, R18, 0x4, R4 ;  /* 0x0000000412047825 */ /* 0x002fc600078e0004 */
[----:B------:R-:W-:Y:S02]  /*01c0*/  SHF.L.U32 R3, R2, 0x2, RZ ;  /* 0x0000000202037819 */ /* 0x000fe400000006ff */
[----:B------:R-:W-:-:S03]  /*01d0*/  MOV R6, R4 ;  /* 0x0000000400067202 */ /* 0x000fc60000000f00 */
[----:B------:R-:W-:Y:S02]  /*01e0*/  IMAD.IADD R7, R5, 0x1, R3 ;  /* 0x0000000105077824 */ /* 0x000fe400078e0203 */
[----:B---3--:R-:W-:-:S03]  /*01f0*/  IMAD.WIDE.U32 R8, R18, 0x4, R8 ;  /* 0x0000000412087825 */ /* 0x008fc600078e0008 */
[----:B--2---:R-:W2:Y:S02]  /*0200*/  LDG.E R6, desc[UR6][R6.64] ;  /* 0x0000000606067981 */ /* 0x004ea4000c1e1900 */
[----:B------:R-:W-:-:S05]  /*0210*/  IADD3 R9, PT, PT, R3, R9, RZ ;  /* 0x0000000903097210 */ /* 0x000fca0007ffe0ff */
[----:B------:R-:W3:Y:S01]  /*0220*/  LDG.E R8, desc[UR6][R8.64] ;  /* 0x0000000608087981 */ /* 0x000ee2000c1e1900 */
[----:B0-----:R-:W-:Y:S01]  /*0230*/  UISETP.GT.AND UP0, UPT, UR4, URZ, UPT ;  /* 0x000000ff0400728c */ /* 0x001fe2000bf04270 */
[----:B--2---:R-:W0:Y:S08]  /*0240*/  F2I.FTZ.NTZ R3, R6 ;  /* 0x0000000600037305 */ /* 0x004e300000213100 */
[----:B---3--:R-:W1:Y:S01]  /*0250*/  F2I.FTZ.NTZ R4, R8 ;  /* 0x0000000800047305 */ /* 0x008e620000213100 */
[----:B0-----:R-:W-:-:S02]  /*0260*/  I2FP.F32.S32 R3, R3 ;  /* 0x0000000300037245 */ /* 0x001fc40000201400 */
[----:B-1----:R-:W-:Y:S01]  /*0270*/  I2FP.F32.S32 R4, R4 ;  /* 0x0000000400047245 */ /* 0x002fe20000201400 */
[----:B------:R-:W-:Y:S06]  /*0280*/  BRA.U !UP0, `(.L_x_0) ;  /* 0x0000000908c47547 */ /* 0x000fec000b800000 */
[----:B------:R-:W0:Y:S02]  /*0290*/  LDCU UR4, c[0x0][0x3b8] ;  /* 0x00007700ff0477ac */ /* 0x000e240008000800 */
[----:B0-----:R-:W-:Y:S01]  /*02a0*/  VIADD R5, R16, -UR4 ;  /* 0x8000000410057c36 */ /* 0x001fe20008000000 */
[----:B------:R-:W-:-:S06]  /*02b0*/  UMOV UR4, URZ ;  /* 0x000000ff00047c82 */ /* 0x000fcc0008000000 */
.L_x_10:
[----:B------:R-:W0:Y:S01]  /*02c0*/  LDCU UR8, c[0x0][0x3b8] ;  /* 0x00007700ff0877ac */ /* 0x000e220008000800 */
[----:B------:R-:W-:Y:S01]  /*02d0*/  I2FP.F32.U32 R9, R5 ;  /* 0x0000000500097245 */ /* 0x000fe20000201000 */
[----:B------:R-:W-:Y:S01]  /*02e0*/  BSSY.RECONVERGENT B0, `(.L_x_1) ;  /* 0x00000aa000007945 */ /* 0x000fe20003800200 */
[----:B------:R-:W1:Y:S01]  /*02f0*/  LDCU UR9, c[0x0][0x3cc] ;  /* 0x00007980ff0977ac */ /* 0x000e620008000800 */
[----:B------:R-:W2:Y:S01]  /*0300*/  LDCU UR5, c[0x0][0x3b4] ;  /* 0x00007680ff0577ac */ /* 0x000ea20008000800 */
[----:B------:R-:W-:Y:S01]  /*0310*/  UIADD3 UR4, UPT, UPT, UR4, 0x1, URZ ;  /* 0x0000000104047890 */ /* 0x000fe2000fffe0ff */
[----:B------:R-:W3:Y:S01]  /*0320*/  LDCU UR10, c[0x0][0x3c8] ;  /* 0x00007900ff0a77ac */ /* 0x000ee20008000800 */
[----:B0-----:R-:W-:Y:S01]  /*0330*/  IADD3 R6, PT, PT, R16, UR8, RZ ;  /* 0x0000000810067c10 */ /* 0x001fe2000fffe0ff */
[----:B------:R-:W0:Y:S03]  /*0340*/  LDCU.64 UR12, c[0x0][0x3c0] ;  /* 0x00007800ff0c77ac */ /* 0x000e260008000a00 */
[----:B------:R-:W-:Y:S01]  /*0350*/  I2FP.F32.U32 R7, R6 ;  /* 0x0000000600077245 */ /* 0x000fe20000201000 */
[----:B------:R-:W-:Y:S01]  /*0360*/  FADD.FTZ R6, R4, R9 ;  /* 0x0000000904067221 */ /* 0x000fe20000010000 */
[----:B--2---:R-:W-:-:S03]  /*0370*/  UISETP.NE.AND UP0, UPT, UR4, UR5, UPT ;  /* 0x000000050400728c */ /* 0x004fc6000bf05270 */
[----:B------:R-:W-:Y:S02]  /*0380*/  FADD.FTZ R7, R4, R7 ;  /* 0x0000000704077221 */ /* 0x000fe40000010000 */
[----:B------:R-:W-:Y:S08]  /*0390*/  F2I.FTZ.TRUNC.NTZ R6, R6 ;  /* 0x0000000600067305 */ /* 0x000ff0000021f100 */
[----:B------:R-:W1:Y:S02]  /*03a0*/  F2I.FTZ.TRUNC.NTZ R7, R7 ;  /* 0x0000000700077305 */ /* 0x000e64000021f100 */
[----:B-1----:R-:W-:-:S04]  /*03b0*/  ISETP.GE.U32.AND P0, PT, R7, UR9, PT ;  /* 0x0000000907007c0c */ /* 0x002fc8000bf06070 */
[----:B------:R-:W-:-:S13]  /*03c0*/  ISETP.LT.OR P0, PT, R6, RZ, P0 ;  /* 0x000000ff0600720c */ /* 0x000fda0000701670 */
[----:B0--3--:R-:W-:Y:S05]  /*03d0*/  @P0 BRA `(.L_x_2) ;  /* 0x0000000800680947 */ /* 0x009fea0003800000 */
[C---:B------:R-:W-:Y:S01]  /*03e0*/  IADD3 R7, PT, PT, R0.reuse, UR8, RZ ;  /* 0x0000000800077c10 */ /* 0x040fe2000fffe0ff */
[----:B------:R-:W0:Y:S03]  /*03f0*/  LDCU UR5, c[0x0][0x3c8] ;  /* 0x00007900ff0577ac */ /* 0x000e260008000800 */
[----:B------:R-:W-:Y:S01]  /*0400*/  I2FP.F32.U32 R8, R7 ;  /* 0x0000000700087245 */ /* 0x000fe20000201000 */
[----:B------:R-:W-:-:S04]  /*0410*/  VIADD R7, R0, -UR8 ;  /* 0x8000000800077c36 */ /* 0x000fc80008000000 */
[----:B------:R-:W-:Y:S01]  /*0420*/  FADD.FTZ R9, R3, R8 ;  /* 0x0000000803097221 */ /* 0x000fe20000010000 */
[----:B------:R-:W-:-:S05]  /*0430*/  I2FP.F32.U32 R8, R7 ;  /* 0x0000000700087245 */ /* 0x000fca0000201000 */
[----:B------:R-:W-:Y:S01]  /*0440*/  FADD.FTZ R8, R3, R8 ;  /* 0x0000000803087221 */ /* 0x000fe20000010000 */
[----:B------:R-:W0:Y:S08]  /*0450*/  F2I.FTZ.TRUNC.NTZ R9, R9 ;  /* 0x0000000900097305 */ /* 0x000e30000021f100 */
[----:B------:R-:W1:Y:S01]  /*0460*/  F2I.FTZ.TRUNC.NTZ R8, R8 ;  /* 0x0000000800087305 */ /* 0x000e62000021f100 */
[----:B0-----:R-:W-:-:S04]  /*0470*/  ISETP.GE.U32.AND P0, PT, R9, UR5, PT ;  /* 0x0000000509007c0c */ /* 0x001fc8000bf06070 */
[----:B-1----:R-:W-:-:S13]  /*0480*/  ISETP.LT.OR P0, PT, R8, RZ, P0 ;  /* 0x000000ff0800720c */ /* 0x002fda0000701670 */
[----:B------:R-:W-:Y:S05]  /*0490*/  @P0 BRA `(.L_x_2) ;  /* 0x0000000800380947 */ /* 0x000fea0003800000 */
[----:B------:R-:W0:Y:S02]  /*04a0*/  LDC R9, c[0x0][0x3b0] ;  /* 0x0000ec00ff097b82 */ /* 0x000e240000000800 */
[----:B0-----:R-:W-:-:S04]  /*04b0*/  IADD3 R9, PT, PT, R9, -0x2, RZ ;  /* 0xfffffffe09097810 */ /* 0x001fc80007ffe0ff */
[----:B------:R-:W-:-:S13]  /*04c0*/  ISETP.GT.AND P0, PT, R9, RZ, PT ;  /* 0x000000ff0900720c */ /* 0x000fda0003f04270 */
[----:B------:R-:W-:Y:S05]  /*04d0*/  @!P0 BRA `(.L_x_3) ;  /* 0x0000000400d48947 */ /* 0x000fea0003800000 */
[----:B------:R-:W-:Y:S01]  /*04e0*/  HFMA2 R15, -RZ, RZ, 0, 0 ;  /* 0x00000000ff0f7431 */ /* 0x000fe200000001ff */
[----:B------:R-:W-:Y:S02]  /*04f0*/  CS2R R10, SRZ ;  /* 0x00000000000a7805 */ /* 0x000fe4000001ff00 */
[----:B------:R-:W-:Y:S01]  /*0500*/  CS2R R12, SRZ ;  /* 0x00000000000c7805 */ /* 0x000fe2000001ff00 */
[----:B------:R-:W-:-:S07]  /*0510*/  IMAD.MOV.U32 R35, RZ, RZ, RZ ;  /* 0x000000ffff237224 */ /* 0x000fce00078e00ff */
.L_x_7:
[----:B------:R-:W0:Y:S01]  /*0520*/  LDCU UR5, c[0x0][0x3cc] ;  /* 0x00007980ff0577ac */ /* 0x000e220008000800 */
[----:B------:R-:W-:Y:S02]  /*0530*/  IADD3 R20, PT, PT, R6, R10, RZ ;  /* 0x0000000a06147210 */ /* 0x000fe40007ffe0ff */
[----:B------:R-:W-:Y:S02]  /*0540*/  MOV R34, RZ ;  /* 0x000000ff00227202 */ /* 0x000fe40000000f00 */
[----:B0-----:R-:W-:-:S04]  /*0550*/  ISETP.GE.U32.AND P0, PT, R20, UR5, PT ;  /* 0x0000000514007c0c */ /* 0x001fc8000bf06070 */
[----:B------:R-:W-:-:S09]  /*0560*/  SEL R14, RZ, 0x1, P0 ;  /* 0x00000001ff0e7807 */ /* 0x000fd20000000000 */
.L_x_6:
[----:B------:R-:W-:Y:S01]  /*0570*/  IMAD.IADD R24, R8, 0x1, R34 ;  /* 0x0000000108187824 */ /* 0x000fe200078e0222 */
[----:B------:R-:W-:Y:S04]  /*0580*/  BSSY.RECONVERGENT B1, `(.L_x_4) ;  /* 0x0000063000017945 */ /* 0x000fe80003800200 */
[----:B------:R-:W-:-:S04]  /*0590*/  ISETP.LT.U32.AND P0, PT, R24, UR10, PT ;  /* 0x0000000a18007c0c */ /* 0x000fc8000bf01070 */
[----:B------:R-:W-:-:S04]  /*05a0*/  SEL R23, RZ, 0x1, !P0 ;  /* 0x00000001ff177807 */ /* 0x000fc80004000000 */
[----:B------:R-:W-:-:S13]  /*05b0*/  LOP3.LUT P0, RZ, R14, R23, RZ, 0xc0, !PT ;  /* 0x000000170eff7212 */ /* 0x000fda000780c0ff */
[----:B------:R-:W-:Y:S05]  /*05c0*/  @!P0 BRA `(.L_x_5) ;  /* 0x0000000400788947 */ /* 0x000fea0003800000 */
[----:B------:R-:W-:Y:S01]  /*05d0*/  IADD3 R29, PT, PT, R8, R34, RZ ;  /* 0x00000022081d7210 */ /* 0x000fe20007ffe0ff */
[----:B------:R-:W0:Y:S01]  /*05e0*/  LDC.64 R22, c[0x0][0x3a8] ;  /* 0x0000ea00ff167b82 */ /* 0x000e220000000a00 */
[----:B------:R-:W-:Y:S01]  /*05f0*/  SHF.R.S32.HI R24, RZ, 0x1f, R24 ;  /* 0x0000001fff187819 */ /* 0x000fe20000011418 */
[----:B------:R-:W-:Y:S01]  /*0600*/  IMAD.IADD R43, R7, 0x1, R34 ;  /* 0x00000001072b7824 */ /* 0x000fe200078e0222 */
[----:B------:R-:W-:Y:S02]  /*0610*/  IADD3 R27, P0, PT, R29, 0x1, RZ ;  /* 0x000000011d1b7810 */ /* 0x000fe40007f1e0ff */
[----:B------:R-:W-:Y:S01]  /*0620*/  SHF.R.S32.HI R21, RZ, 0x1f, R20 ;  /* 0x0000001fff157819 */ /* 0x000fe20000011414 */
[----:B------:R-:W-:Y:S01]  /*0630*/  IMAD R37, R43, UR13, RZ ;  /* 0x0000000d2b257c24 */ /* 0x000fe2000f8e02ff */
[----:B------:R-:W-:Y:S01]  /*0640*/  IADD3.X R25, PT, PT, RZ, R24, RZ, P0, !PT ;  /* 0x00000018ff197210 */ /* 0x000fe200007fe4ff */
[----:B------:R-:W-:-:S04]  /*0650*/  IMAD R24, R24, UR12, RZ ;  /* 0x0000000c18187c24 */ /* 0x000fc8000f8e02ff */
[----:B------:R-:W-:Y:S02]  /*0660*/  IMAD R26, R25, UR12, RZ ;  /* 0x0000000c191a7c24 */ /* 0x000fe4000f8e02ff */
[C---:B------:R-:W-:Y:S02]  /*0670*/  IMAD R31, R29.reuse, UR13, R24 ;  /* 0x0000000d1d1f7c24 */ /* 0x040fe4000f8e0218 */
[----:B------:R-:W-:-:S04]  /*0680*/  IMAD.WIDE.U32 R24, R29, UR12, R20 ;  /* 0x0000000c1d187c25 */ /* 0x000fc8000f8e0014 */
[----:B------:R-:W-:-:S04]  /*0690*/  IMAD.WIDE.U32 R28, R27, UR12, R20 ;  /* 0x0000000c1b1c7c25 */ /* 0x000fc8000f8e0014 */
[----:B------:R-:W-:Y:S02]  /*06a0*/  IMAD R33, R27, UR13, R26 ;  /* 0x0000000d1b217c24 */ /* 0x000fe4000f8e021a */
[----:B------:R-:W1:Y:S01]  /*06b0*/  LDC.64 R26, c[0x0][0x3a0] ;  /* 0x0000e800ff1a7b82 */ /* 0x000e620000000a00 */
[----:B------:R-:W-:Y:S02]  /*06c0*/  IMAD.IADD R30, R25, 0x1, R31 ;  /* 0x00000001191e7824 */ /* 0x000fe400078e021f */
[----:B------:R-:W-:Y:S01]  /*06d0*/  IADD3 R29, PT, PT, R29, R33, RZ ;  /* 0x000000211d1d7210 */ /* 0x000fe20007ffe0ff */
[--C-:B0-----:R-:W-:Y:S02]  /*06e0*/  IMAD.WIDE.U32 R24, R24, 0x4, R22.reuse ;  /* 0x0000000418187825 */ /* 0x101fe400078e0016 */
[----:B------:R-:W-:Y:S02]  /*06f0*/  SHF.L.U32 R31, R30, 0x2, RZ ;  /* 0x000000021e1f7819 */ /* 0x000fe400000006ff */
[----:B------:R-:W-:Y:S01]  /*0700*/  IMAD.WIDE.U32 R22, R28, 0x4, R22 ;  /* 0x000000041c167825 */ /* 0x000fe200078e0016 */
[----:B------:R-:W-:-:S02]  /*0710*/  IADD3 R28, PT, PT, R5, R10, RZ ;  /* 0x0000000a051c7210 */ /* 0x000fc40007ffe0ff */
[----:B------:R-:W-:Y:S01]  /*0720*/  IADD3 R25, PT, PT, R25, R31, RZ ;  /* 0x0000001f19197210 */ /* 0x000fe20007ffe0ff */
[----:B------:R-:W-:Y:S02]  /*0730*/  IMAD.SHL.U32 R29, R29, 0x4, RZ ;  /* 0x000000041d1d7824 */ /* 0x000fe400078e00ff */
[----:B------:R-:W-:Y:S02]  /*0740*/  VIADD R41, R43, 0x1 ;  /* 0x000000012b297836 */ /* 0x000fe40000000000 */
[----:B------:R-:W2:Y:S01]  /*0750*/  LDG.E R38, desc[UR6][R24.64] ;  /* 0x0000000618267981 */ /* 0x000ea2000c1e1900 */
[----:B------:R-:W-:Y:S02]  /*0760*/  IADD3 R23, PT, PT, R23, R29, RZ ;  /* 0x0000001d17177210 */ /* 0x000fe40007ffe0ff */
[----:B------:R-:W-:-:S03]  /*0770*/  MOV R29, RZ ;  /* 0x000000ff001d7202 */ /* 0x000fc60000000f00 */
[----:B------:R-:W-:-:S04]  /*0780*/  IMAD.WIDE.U32 R44, R43, UR12, R28 ;  /* 0x0000000c2b2c7c25 */ /* 0x000fc8000f8e001c */
[----:B------:R-:W-:Y:S02]  /*0790*/  IMAD.IADD R30, R45, 0x1, R37 ;  /* 0x000000012d1e7824 */ /* 0x000fe400078e0225 */
[----:B-1----:R-:W-:-:S03]  /*07a0*/  IMAD.WIDE.U32 R44, R44, 0x4, R26 ;  /* 0x000000042c2c7825 */ /* 0x002fc600078e001a */
[----:B------:R-:W-:Y:S01]  /*07b0*/  SHF.L.U32 R31, R30, 0x2, RZ ;  /* 0x000000021e1f7819 */ /* 0x000fe200000006ff */
[----:B------:R-:W-:-:S03]  /*07c0*/  IMAD R39, R41, UR13, RZ ;  /* 0x0000000d29277c24 */ /* 0x000fc6000f8e02ff */
[----:B------:R-:W-:Y:S01]  /*07d0*/  IADD3 R45, PT, PT, R45, R31, RZ ;  /* 0x0000001f2d2d7210 */ /* 0x000fe20007ffe0ff */
[----:B------:R-:W-:-:S04]  /*07e0*/  IMAD.WIDE.U32 R30, R41, UR12, R28 ;  /* 0x0000000c291e7c25 */ /* 0x000fc8000f8e001c */
[----:B------:R-:W3:Y:S01]  /*07f0*/  LDG.E R36, desc[UR6][R44.64] ;  /* 0x000000062c247981 */ /* 0x000ee2000c1e1900 */
[----:B------:R-:W-:Y:S01]  /*0800*/  IADD3 R29, PT, PT, R31, R39, RZ ;  /* 0x000000271f1d7210 */ /* 0x000fe20007ffe0ff */
[----:B------:R-:W-:Y:S01]  /*0810*/  IMAD.WIDE.U32 R30, R30, 0x4, R26 ;  /* 0x000000041e1e7825 */ /* 0x000fe200078e001a */
[----:B------:R-:W-:Y:S02]  /*0820*/  IADD3 R28, PT, PT, R28, 0x1, RZ ;  /* 0x000000011c1c7810 */ /* 0x000fe40007ffe0ff */
[----:B------:R-:W-:Y:S02]  /*0830*/  SHF.L.U32 R29, R29, 0x2, RZ ;  /* 0x000000021d1d7819 */ /* 0x000fe400000006ff */
[----:B------:R-:W-:-:S03]  /*0840*/  MOV R32, R30 ;  /* 0x0000001e00207202 */ /* 0x000fc60000000f00 */
[----:B------:R-:W-:Y:S02]  /*0850*/  IMAD.IADD R33, R31, 0x1, R29 ;  /* 0x000000011f217824 */ /* 0x000fe400078e021d */
[----:B------:R-:W-:Y:S02]  /*0860*/  IMAD.MOV.U32 R29, RZ, RZ, RZ ;  /* 0x000000ffff1d7224 */ /* 0x000fe400078e00ff */
[--C-:B------:R-:W-:Y:S02]  /*0870*/  IMAD.WIDE.U32 R30, R43, UR12, R28.reuse ;  /* 0x0000000c2b1e7c25 */ /* 0x100fe4000f8e001c */
[----:B------:R-:W3:Y:S02]  /*0880*/  LDG.E R33, desc[UR6][R32.64] ;  /* 0x0000000620217981 */ /* 0x000ee4000c1e1900 */
[----:B------:R-:W-:Y:S01]  /*0890*/  IMAD.WIDE.U32 R28, R41, UR12, R28 ;  /* 0x0000000c291c7c25 */ /* 0x000fe2000f8e001c */
[----:B------:R-:W-:-:S03]  /*08a0*/  IADD3 R37, PT, PT, R37, R31, RZ ;  /* 0x0000001f25257210 */ /* 0x000fc60007ffe0ff */
[--C-:B------:R-:W-:Y:S01]  /*08b0*/  IMAD.WIDE.U32 R30, R30, 0x4, R26.reuse ;  /* 0x000000041e1e7825 */ /* 0x100fe200078e001a */
[----:B------:R-:W-:Y:S02]  /*08c0*/  IADD3 R39, PT, PT, R39, R29, RZ ;  /* 0x0000001d27277210 */ /* 0x000fe40007ffe0ff */
[----:B------:R-:W4:Y:S01]  /*08d0*/  LDG.E R29, desc[UR6][R24.64+0x4] ;  /* 0x00000406181d7981 */ /* 0x000f22000c1e1900 */
[----:B------:R-:W-:Y:S01]  /*08e0*/  IMAD.SHL.U32 R37, R37, 0x4, RZ ;  /* 0x0000000425257824 */ /* 0x000fe200078e00ff */
[----:B------:R-:W-:Y:S01]  /*08f0*/  SHF.L.U32 R39, R39, 0x2, RZ ;  /* 0x0000000227277819 */ /* 0x000fe200000006ff */
[----:B------:R-:W-:Y:S02]  /*0900*/  IMAD.WIDE.U32 R26, R28, 0x4, R26 ;  /* 0x000000041c1a7825 */ /* 0x000fe400078e001a */
[----:B------:R-:W5:Y:S01]  /*0910*/  LDG.E R28, desc[UR6][R22.64+0x4] ;  /* 0x00000406161c7981 */ /* 0x000f62000c1e1900 */
[----:B------:R-:W-:Y:S01]  /*0920*/  IADD3 R31, PT, PT, R31, R37, RZ ;  /* 0x000000251f1f7210 */ /* 0x000fe20007ffe0ff */
[----:B------:R-:W-:-:S02]  /*0930*/  IMAD.IADD R27, R27, 0x1, R39 ;  /* 0x000000011b1b7824 */ /* 0x000fc400078e0227 */
[----:B------:R-:W2:Y:S04]  /*0940*/  LDG.E R39, desc[UR6][R22.64] ;  /* 0x0000000616277981 */ /* 0x000ea8000c1e1900 */
[----:B------:R-:W4:Y:S04]  /*0950*/  LDG.E R37, desc[UR6][R30.64] ;  /* 0x000000061e257981 */ /* 0x000f28000c1e1900 */
[----:B------:R0:W5:Y:S01]  /*0960*/  LDG.E R32, desc[UR6][R26.64] ;  /* 0x000000061a207981 */ /* 0x000162000c1e1900 */
[C-C-:B---3--:R-:W-:Y:S01]  /*0970*/  FADD.FTZ R40, R36.reuse, -R33.reuse ;  /* 0x8000002124287221 */ /* 0x148fe20000010000 */
[----:B------:R-:W-:-:S03]  /*0980*/  FADD.FTZ R36, R36, R33 ;  /* 0x0000002124247221 */ /* 0x000fc60000010000 */
[----:B----4-:R-:W-:Y:S01]  /*0990*/  FADD.FTZ R41, R37, R40 ;  /* 0x0000002825297221 */ /* 0x010fe20000010000 */
[----:B--2---:R-:W-:-:S04]  /*09a0*/  FADD.FTZ R40, R38, -R39 ;  /* 0x8000002726287221 */ /* 0x004fc80000010000 */
[----:B0-----:R-:W-:-:S04]  /*09b0*/  FADD.FTZ R27, R29, R40 ;  /* 0x000000281d1b7221 */ /* 0x001fc80000010000 */
[----:B-----5:R-:W-:-:S04]  /*09c0*/  FADD.FTZ R33, -R28, R27 ;  /* 0x0000001b1c217221 */ /* 0x020fc80000010100 */
[----:B------:R-:W0:Y:S01]  /*09d0*/  F2F.F64.F32 R24, R33 ;  /* 0x0000002100187310 */ /* 0x000e220000201800 */
[----:B------:R-:W-:Y:S01]  /*09e0*/  FADD.FTZ R38, R38, R39 ;  /* 0x0000002726267221 */ /* 0x000fe20000010000 */
[----:B------:R-:W-:-:S03]  /*09f0*/  FADD.FTZ R41, -R32, R41 ;  /* 0x0000002920297221 */ /* 0x000fc60000010100 */
[C-C-:B------:R-:W-:Y:S01]  /*0a00*/  FADD.FTZ R23, -R29.reuse, R38.reuse ;  /* 0x000000261d177221 */ /* 0x140fe20000010100 */
[----:B------:R-:W-:Y:S02]  /*0a10*/  FADD.FTZ R29, R29, R38 ;  /* 0x000000261d1d7221 */ /* 0x000fe40000010000 */
[----:B------:R-:W1:Y:S01]  /*0a20*/  F2F.F64.F32 R30, R41 ;  /* 0x00000029001e7310 */ /* 0x000e620000201800 */
[C---:B------:R-:W-:Y:S01]  /*0a30*/  FADD.FTZ R38, -R28.reuse, R23 ;  /* 0x000000171c267221 */ /* 0x040fe20000010100 */
[----:B------:R-:W-:Y:S01]  /*0a40*/  FADD.FTZ R39, R28, R29 ;  /* 0x0000001d1c277221 */ /* 0x000fe20000010000 */
[C-C-:B------:R-:W-:Y:S01]  /*0a50*/  FADD.FTZ R27, -R37.reuse, R36.reuse ;  /* 0x00000024251b7221 */ /* 0x140fe20000010100 */
[----:B------:R-:W-:Y:S01]  /*0a60*/  FADD.FTZ R37, R37, R36 ;  /* 0x0000002425257221 */ /* 0x000fe20000010000 */
[----:B0-----:R-:W-:-:S03]  /*0a70*/  DMUL R24, R24, 0.25 ;  /* 0x3fd0000018187828 */ /* 0x001fc60000000000 */
[----:B------:R-:W0:Y:S01]  /*0a80*/  F2F.F64.F32 R28, R38 ;  /* 0x00000026001c7310 */ /* 0x000e220000201800 */
[C---:B------:R-:W-:Y:S01]  /*0a90*/  FADD.FTZ R27, -R32.reuse, R27 ;  /* 0x0000001b201b7221 */ /* 0x040fe20000010100 */
[----:B------:R-:W-:-:S06]  /*0aa0*/  FADD.FTZ R37, R32, R37 ;  /* 0x0000002520257221 */ /* 0x000fcc0000010000 */
[----:B------:R-:W2:Y:S01]  /*0ab0*/  F2F.F64.F32 R22, R39 ;  /* 0x0000002700167310 */ /* 0x000ea20000201800 */
[----:B-1----:R-:W-:-:S07]  /*0ac0*/  DFMA R30, R30, 0.25, R24 ;  /* 0x3fd000001e1e782b */ /* 0x002fce0000000018 */
[----:B------:R-:W1:Y:S01]  /*0ad0*/  F2F.F64.F32 R26, R27 ;  /* 0x0000001b001a7310 */ /* 0x000e620000201800 */
[----:B0-----:R-:W-:-:S07]  /*0ae0*/  DMUL R28, R28, 0.25 ;  /* 0x3fd000001c1c7828 */ /* 0x001fce0000000000 */
[----:B------:R-:W0:Y:S01]  /*0af0*/  F2F.F64.F32 R24, R37 ;  /* 0x0000002500187310 */ /* 0x000e220000201800 */
[----:B--2---:R-:W-:Y:S02]  /*0b00*/  DMUL R22, R22, -0.25 ;  /* 0xbfd0000016167828 */ /* 0x004fe40000000000 */
[----:B-1----:R-:W-:-:S06]  /*0b10*/  DFMA R26, R26, 0.25, R28 ;  /* 0x3fd000001a1a782b */ /* 0x002fcc000000001c */
[----:B0-----:R-:W-:Y:S01]  /*0b20*/  DFMA R22, R24, 0.25, R22 ;  /* 0x3fd000001816782b */ /* 0x001fe20000000016 */
[----:B------:R-:W0:Y:S08]  /*0b30*/  F2F.F32.F64 R30, R30 ;  /* 0x0000001e001e7310 */ /* 0x000e300000301000 */
[----:B------:R-:W1:Y:S08]  /*0b40*/  F2F.F32.F64 R26, R26 ;  /* 0x0000001a001a7310 */ /* 0x000e700000301000 */
[----:B------:R-:W2:Y:S01]  /*0b50*/  F2F.F32.F64 R22, R22 ;  /* 0x0000001600167310 */ /* 0x000ea20000301000 */
[C---:B0-----:R-:W-:Y:S01]  /*0b60*/  FFMA.FTZ R35, R30.reuse, R30, R35 ;  /* 0x0000001e1e237223 */ /* 0x041fe20000010023 */
[-C--:B-1----:R-:W-:Y:S01]  /*0b70*/  FFMA.FTZ R15, R30, R26.reuse, R15 ;  /* 0x0000001a1e0f7223 */ /* 0x082fe2000001000f */
[----:B------:R-:W-:Y:S01]  /*0b80*/  FFMA.FTZ R11, R26, R26, R11 ;  /* 0x0000001a1a0b7223 */ /* 0x000fe2000001000b */
[-C--:B--2---:R-:W-:Y:S01]  /*0b90*/  FFMA.FTZ R13, -R30, R22.reuse, R13 ;  /* 0x000000161e0d7223 */ /* 0x084fe2000001010d */
[----:B------:R-:W-:-:S07]  /*0ba0*/  FFMA.FTZ R12, -R26, R22, R12 ;  /* 0x000000161a0c7223 */ /* 0x000fce000001010c */
.L_x_5:
[----:B------:R-:W-:Y:S05]  /*0bb0*/  BSYNC.RECONVERGENT B1 ;  /* 0x0000000000017941 */ /* 0x000fea0003800200 */
.L_x_4:
[----:B------:R-:W-:-:S04]  /*0bc0*/  IADD3 R34, PT, PT, R34, 0x1, RZ ;  /* 0x0000000122227810 */ /* 0x000fc80007ffe0ff */
[----:B------:R-:W-:-:S13]  /*0bd0*/  ISETP.NE.AND P0, PT, R9, R34, PT ;  /* 0x000000220900720c */ /* 0x000fda0003f05270 */
[----:B------:R-:W-:Y:S05]  /*0be0*/  @P0 BRA `(.L_x_6) ;  /* 0xfffffff800600947 */ /* 0x000fea000383ffff */
[----:B------:R-:W-:-:S04]  /*0bf0*/  IADD3 R10, PT, PT, R10, 0x1, RZ ;  /* 0x000000010a0a7810 */ /* 0x000fc80007ffe0ff */
[----:B------:R-:W-:-:S13]  /*0c00*/  ISETP.NE.AND P0, PT, R9, R10, PT ;  /* 0x0000000a0900720c */ /* 0x000fda0003f05270 */
[----:B------:R-:W-:Y:S05]  /*0c10*/  @P0 BRA `(.L_x_7) ;  /* 0xfffffff800400947 */ /* 0x000fea000383ffff */
[----:B------:R-:W-:Y:S05]  /*0c20*/  BRA `(.L_x_8) ;  /* 0x0000000000107947 */ /* 0x000fea0003800000 */
.L_x_3:
[----:B------:R-:W-:Y:S01]  /*0c30*/  HFMA2 R35, -RZ, RZ, 0, 0 ;  /* 0x00000000ff237431 */ /* 0x000fe200000001ff */
[----:B------:R-:W-:Y:S01]  /*0c40*/  CS2R R12, SRZ ;  /* 0x00000000000c7805 */ /* 0x000fe2000001ff00 */
[----:B------:R-:W-:Y:S01]  /*0c50*/  IMAD.MOV.U32 R15, RZ, RZ, RZ ;  /* 0x000000ffff0f7224 */ /* 0x000fe200078e00ff */
[----:B------:R-:W-:-:S07]  /*0c60*/  MOV R11, RZ ;  /* 0x000000ff000b7202 */ /* 0x000fce0000000f00 */
.L_x_8:
[----:B------:R-:W0:Y:S01]  /*0c70*/  LDCU UR5, c[0x0][0x3bc] ;  /* 0x00007780ff0577ac */ /* 0x000e220008000800 */
[----:B------:R-:W-:Y:S01]  /*0c80*/  FMUL.FTZ R6, R15, R15 ;  /* 0x0000000f0f067220 */ /* 0x000fe20000410000 */
[----:B------:R-:W-:Y:S01]  /*0c90*/  BSSY.RECONVERGENT B1, `(.L_x_9) ;  /* 0x0000007000017945 */ /* 0x000fe20003800200 */
[----:B------:R-:W-:Y:S01]  /*0ca0*/  MOV R10, 0xd00 ;  /* 0x00000d00000a7802 */ /* 0x000fe20000000f00 */
[----:B0-----:R-:W-:Y:S01]  /*0cb0*/  FADD.FTZ R35, R35, UR5 ;  /* 0x0000000523237e21 */ /* 0x001fe20008010000 */
[----:B------:R-:W-:-:S04]  /*0cc0*/  FADD.FTZ R8, R11, UR5 ;  /* 0x000000050b087e21 */ /* 0x000fc80008010000 */
[----:B------:R-:W-:-:S06]  /*0cd0*/  FFMA.FTZ R6, R35, R8, -R6 ;  /* 0x0000000823067223 */ /* 0x000fcc0000010806 */
[----:B------:R-:W0:Y:S02]  /*0ce0*/  F2F.F64.F32 R6, R6 ;  /* 0x0000000600067310 */ /* 0x000e240000201800 */
[----:B0-----:R-:W-:Y:S05]  /*0cf0*/  CALL.REL.NOINC `($__internal_1_$__cuda_sm20_rcp_f64_v3) ;  /* 0x0000000000f87944 */ /* 0x001fea0003c00000 */
[----:B------:R-:W-:Y:S05]  /*0d00*/  BSYNC.RECONVERGENT B1 ;  /* 0x0000000000017941 */ /* 0x000fea0003800200 */
.L_x_9:
[----:B------:R-:W0:Y:S01]  /*0d10*/  F2F.F32.F64 R6, R6 ;  /* 0x0000000600067310 */ /* 0x000e220000301000 */
[C---:B------:R-:W-:Y:S01]  /*0d20*/  FMUL.FTZ R9, R15.reuse, R12 ;  /* 0x0000000c0f097220 */ /* 0x040fe20000410000 */
[----:B------:R-:W-:-:S03]  /*0d30*/  FMUL.FTZ R10, R15, R13 ;  /* 0x0000000d0f0a7220 */ /* 0x000fc60000410000 */
[----:B------:R-:W-:Y:S01]  /*0d40*/  FFMA.FTZ R9, R8, R13, -R9 ;  /* 0x0000000d08097223 */ /* 0x000fe20000010809 */
[----:B------:R-:W-:-:S03]  /*0d50*/  FFMA.FTZ R35, R35, R12, -R10 ;  /* 0x0000000c23237223 */ /* 0x000fc6000001080a */
[C---:B0-----:R-:W-:Y:S01]  /*0d60*/  FFMA.FTZ R3, R6.reuse, R9, R3 ;  /* 0x0000000906037223 */ /* 0x041fe20000010003 */
[----:B------:R-:W-:-:S07]  /*0d70*/  FFMA.FTZ R4, R6, R35, R4 ;  /* 0x0000002306047223 */ /* 0x000fce0000010004 */
.L_x_2:
[----:B------:R-:W-:Y:S05]  /*0d80*/  BSYNC.RECONVERGENT B0 ;  /* 0x0000000000007941 */ /* 0x000fea0003800200 */
.L_x_1:
[----:B------:R-:W-:Y:S05]  /*0d90*/  BRA.U UP0, `(.L_x_10) ;  /* 0xfffffff500487547 */ /* 0x000fea000b83ffff */
.L_x_0:
[----:B------:R-:W0:Y:S01]  /*0da0*/  LDC.64 R6, c[0x0][0x380] ;  /* 0x0000e000ff067b82 */ /* 0x000e220000000a00 */
[----:B------:R-:W-:-:S07]  /*0db0*/  IMAD.SHL.U32 R5, R2, 0x4, RZ ;  /* 0x0000000402057824 */ /* 0x000fce00078e00ff */
[----:B------:R-:W1:Y:S01]  /*0dc0*/  LDC.64 R8, c[0x0][0x388] ;  /* 0x0000e200ff087b82 */ /* 0x000e620000000a00 */
[----:B0-----:R-:W-:-:S05]  /*0dd0*/  IMAD.WIDE.U32 R6, R18, 0x4, R6 ;  /* 0x0000000412067825 */ /* 0x001fca00078e0006 */
[----:B------:R-:W-:Y:S01]  /*0de0*/  IADD3 R7, PT, PT, R5, R7, RZ ;  /* 0x0000000705077210 */ /* 0x000fe20007ffe0ff */
[----:B-1----:R-:W-:-:S04]  /*0df0*/  IMAD.WIDE.U32 R18, R18, 0x4, R8 ;  /* 0x0000000412127825 */ /* 0x002fc800078e0008 */
[----:B------:R-:W-:Y:S01]  /*0e00*/  STG.E desc[UR6][R6.64], R3 ;  /* 0x0000000306007986 */ /* 0x000fe2000c101906 */
[----:B------:R-:W-:-:S05]  /*0e10*/  IADD3 R19, PT, PT, R5, R19, RZ ;  /* 0x0000001305137210 */ /* 0x000fca0007ffe0ff */
[----:B------:R-:W-:Y:S01]  /*0e20*/  STG.E desc[UR6][R18.64], R4 ;  /* 0x0000000412007986 */ /* 0x000fe2000c101906 */
[----:B------:R-:W-:Y:S05]  /*0e30*/  EXIT ;  /* 0x000000000000794d */ /* 0x000fea0003800000 */
        .weak           $__internal_0_$__cuda_sm20_dblrcp_rn_slowpath_v3
        .type           $__internal_0_$__cuda_sm20_dblrcp_rn_slowpath_v3,@function
        .size           $__internal_0_$__cuda_sm20_dblrcp_rn_slowpath_v3,($__internal_1_$__cuda_sm20_rcp_f64_v3 - $__internal_0_$__cuda_sm20_dblrcp_rn_slowpath_v3)
$__internal_0_$__cuda_sm20_dblrcp_rn_slowpath_v3:
[----:B------:R-:W-:Y:S01]  /*0e40*/  DSETP.GTU.AND P0, PT, |R6|, +INF , PT ;  /* 0x7ff000000600742a */ /* 0x000fe20003f0c200 */
[----:B------:R-:W-:-:S13]  /*0e50*/  BSSY.RECONVERGENT B2, `(.L_x_11) ;  /* 0x0000023000027945 */ /* 0x000fda0003800200 */
[----:B------:R-:W-:Y:S05]  /*0e60*/  @P0 BRA `(.L_x_12) ;  /* 0x00000000007c0947 */ /* 0x000fea0003800000 */
[----:B------:R-:W-:-:S05]  /*0e70*/  LOP3.LUT R11, R7, 0x7fffffff, RZ, 0xc0, !PT ;  /* 0x7fffffff070b7812 */ /* 0x000fca00078ec0ff */
[----:B------:R-:W-:-:S05]  /*0e80*/  VIADD R20, R11, 0xffffffff ;  /* 0xffffffff0b147836 */ /* 0x000fca0000000000 */
[----:B------:R-:W-:-:S13]  /*0e90*/  ISETP.GE.U32.AND P0, PT, R20, 0x7fefffff, PT ;  /* 0x7fefffff1400780c */ /* 0x000fda0003f06070 */
[----:B------:R-:W-:Y:S02]  /*0ea0*/  @P0 LOP3.LUT R21, R7, 0x7ff00000, RZ, 0x3c, !PT ;  /* 0x7ff0000007150812 */ /* 0x000fe400078e3cff */
[----:B------:R-:W-:Y:S01]  /*0eb0*/  @P0 MOV R20, RZ ;  /* 0x000000ff00140202 */ /* 0x000fe20000000f00 */
[----:B------:R-:W-:Y:S06]  /*0ec0*/  @P0 BRA `(.L_x_13) ;  /* 0x00000000006c0947 */ /* 0x000fec0003800000 */
[----:B------:R-:W-:Y:S02]  /*0ed0*/  ISETP.GE.U32.AND P0, PT, R11, 0x1000001, PT ;  /* 0x010000010b00780c */ /* 0x000fe40003f06070 */
[----:B------:R-:W-:-:S11]  /*0ee0*/  MOV R20, R9 ;  /* 0x0000000900147202 */ /* 0x000fd60000000f00 */
[----:B------:R-:W-:Y:S05]  /*0ef0*/  @!P0 BRA `(.L_x_14) ;  /* 0x0000000000348947 */ /* 0x000fea0003800000 */
[----:B------:R-:W-:Y:S01]  /*0f00*/  VIADD R23, R7, 0xc0200000 ;  /* 0xc020000007177836 */ /* 0x000fe20000000000 */
[----:B------:R-:W-:-:S03]  /*0f10*/  MOV R22, R6 ;  /* 0x0000000600167202 */ /* 0x000fc60000000f00 */
[----:B------:R-:W0:Y:S03]  /*0f20*/  MUFU.RCP64H R21, R23 ;  /* 0x0000001700157308 */ /* 0x000e260000001800 */
[----:B0-----:R-:W-:-:S08]  /*0f30*/  DFMA R24, -R22, R20, 1 ;  /* 0x3ff000001618742b */ /* 0x001fd00000000114 */
[----:B------:R-:W-:-:S08]  /*0f40*/  DFMA R24, R24, R24, R24 ;  /* 0x000000181818722b */ /* 0x000fd00000000018 */
[----:B------:R-:W-:-:S08]  /*0f50*/  DFMA R24, R20, R24, R20 ;  /* 0x000000181418722b */ /* 0x000fd00000000014 */
[----:B------:R-:W-:-:S08]  /*0f60*/  DFMA R20, -R22, R24, 1 ;  /* 0x3ff000001614742b */ /* 0x000fd00000000118 */
[----:B------:R-:W-:-:S08]  /*0f70*/  DFMA R20, R24, R20, R24 ;  /* 0x000000141814722b */ /* 0x000fd00000000018 */
[----:B------:R-:W-:-:S08]  /*0f80*/  DMUL R20, R20, 2.2250738585072013831e-308 ;  /* 0x0010000014147828 */ /* 0x000fd00000000000 */
[----:B------:R-:W-:-:S08]  /*0f90*/  DFMA R6, -R6, R20, 1 ;  /* 0x3ff000000606742b */ /* 0x000fd00000000114 */
[----:B------:R-:W-:-:S08]  /*0fa0*/  DFMA R6, R6, R6, R6 ;  /* 0x000000060606722b */ /* 0x000fd00000000006 */
[----:B------:R-:W-:Y:S01]  /*0fb0*/  DFMA R20, R20, R6, R20 ;  /* 0x000000061414722b */ /* 0x000fe20000000014 */
[----:B------:R-:W-:Y:S10]  /*0fc0*/  BRA `(.L_x_13) ;  /* 0x00000000002c7947 */ /* 0x000ff40003800000 */
.L_x_14:
[----:B------:R-:W-:-:S06]  /*0fd0*/  DMUL R6, R6, 8.11296384146066816958e+31 ;  /* 0x4690000006067828 */ /* 0x000fcc0000000000 */
[----:B------:R-:W0:Y:S02]  /*0fe0*/  MUFU.RCP64H R21, R7 ;  /* 0x0000000700157308 */ /* 0x000e240000001800 */
[----:B0-----:R-:W-:-:S08]  /*0ff0*/  DFMA R22, -R6, R20, 1 ;  /* 0x3ff000000616742b */ /* 0x001fd00000000114 */
[----:B------:R-:W-:-:S08]  /*1000*/  DFMA R22, R22, R22, R22 ;  /* 0x000000161616722b */ /* 0x000fd00000000016 */
[----:B------:R-:W-:-:S08]  /*1010*/  DFMA R22, R20, R22, R20 ;  /* 0x000000161416722b */ /* 0x000fd00000000014 */
[----:B------:R-:W-:-:S08]  /*1020*/  DFMA R20, -R6, R22, 1 ;  /* 0x3ff000000614742b */ /* 0x000fd00000000116 */
[----:B------:R-:W-:-:S08]  /*1030*/  DFMA R20, R22, R20, R22 ;  /* 0x000000141614722b */ /* 0x000fd00000000016 */
[----:B------:R-:W-:Y:S01]  /*1040*/  DMUL R20, R20, 8.11296384146066816958e+31 ;  /* 0x4690000014147828 */ /* 0x000fe20000000000 */
[----:B------:R-:W-:Y:S10]  /*1050*/  BRA `(.L_x_13) ;  /* 0x0000000000087947 */ /* 0x000ff40003800000 */
.L_x_12:
[----:B------:R-:W-:Y:S02]  /*1060*/  LOP3.LUT R21, R7, 0x80000, RZ, 0xfc, !PT ;  /* 0x0008000007157812 */ /* 0x000fe400078efcff */
[----:B------:R-:W-:-:S07]  /*1070*/  MOV R20, R6 ;  /* 0x0000000600147202 */ /* 0x000fce0000000f00 */
.L_x_13:
[----:B------:R-:W-:Y:S05]  /*1080*/  BSYNC.RECONVERGENT B2 ;  /* 0x0000000000027941 */ /* 0x000fea0003800200 */
.L_x_11:
[----:B------:R-:W-:Y:S01]  /*1090*/  MOV R6, R14 ;  /* 0x0000000e00067202 */ /* 0x000fe20000000f00 */
[----:B------:R-:W-:Y:S01]  /*10a0*/  IMAD.MOV.U32 R7, RZ, RZ, 0x0 ;  /* 0x00000000ff077424 */ /* 0x000fe200078e00ff */
[----:B------:R-:W-:Y:S01]  /*10b0*/  MOV R23, R21 ;  /* 0x0000001500177202 */ /* 0x000fe20000000f00 */
[----:B------:R-:W-:Y:S02]  /*10c0*/  IMAD.MOV.U32 R22, RZ, RZ, R20 ;  /* 0x000000ffff167224 */ /* 0x000fe400078e0014 */
[----:B------:R-:W-:Y:S05]  /*10d0*/  RET.REL.NODEC R6 `(_Z9LKPYRCUDAPfS_S_S_S_S_iiifyjj) ;  /* 0xffffffec06c87950 */ /* 0x000fea0003c3ffff */
        .weak           $__internal_1_$__cuda_sm20_rcp_f64_v3
        .type           $__internal_1_$__cuda_sm20_rcp_f64_v3,@function
        .size           $__internal_1_$__cuda_sm20_rcp_f64_v3,(.L_x_17 - $__internal_1_$__cuda_sm20_rcp_f64_v3)
$__internal_1_$__cuda_sm20_rcp_f64_v3:
[----:B------:R-:W0:Y:S01]  /*10e0*/  MUFU.RCP64H R21, R7 ;  /* 0x0000000700157308 */ /* 0x000e220000001800 */
[----:B------:R-:W-:-:S04]  /*10f0*/  IADD3 R20, PT, PT, R7, 0x300402, RZ ;  /* 0x0030040207147810 */ /* 0x000fc80007ffe0ff */
[----:B------:R-:W-:Y:S02]  /*1100*/  FSETP.GEU.AND P0, PT, |R20|, 5.8789094863358348022e-39, PT ;  /* 0x004004021400780b */ /* 0x000fe40003f0e200 */
[----:B0-----:R-:W-:-:S08]  /*1110*/  DFMA R22, -R6, R20, 1 ;  /* 0x3ff000000616742b */ /* 0x001fd00000000114 */
[----:B------:R-:W-:-:S08]  /*1120*/  DFMA R22, R22, R22, R22 ;  /* 0x000000161616722b */ /* 0x000fd00000000016 */
[----:B------:R-:W-:-:S08]  /*1130*/  DFMA R22, R20, R22, R20 ;  /* 0x000000161416722b */ /* 0x000fd00000000014 */
[----:B------:R-:W-:-:S08]  /*1140*/  DFMA R24, -R6, R22, 1 ;  /* 0x3ff000000618742b */ /* 0x000fd00000000116 */
[----:B------:R-:W-:Y:S01]  /*1150*/  DFMA R22, R22, R24, R22 ;  /* 0x000000181616722b */ /* 0x000fe20000000016 */
[----:B------:R-:W-:Y:S10]  /*1160*/  @P0 BRA `(.L_x_15) ;  /* 0x0000000000100947 */ /* 0x000ff40003800000 */
[----:B------:R-:W-:Y:S02]  /*1170*/  LOP3.LUT R9, R7, 0x7fffffff, RZ, 0xc0, !PT ;  /* 0x7fffffff07097812 */ /* 0x000fe400078ec0ff */
[----:B------:R-:W-:Y:S02]  /*1180*/  MOV R14, 0x11b0 ;  /* 0x000011b0000e7802 */ /* 0x000fe40000000f00 */
[----:B------:R-:W-:-:S07]  /*1190*/  IADD3 R9, PT, PT, R9, -0x100000, RZ ;  /* 0xfff0000009097810 */ /* 0x000fce0007ffe0ff */
[----:B------:R-:W-:Y:S05]  /*11a0*/  CALL.REL.NOINC `($__internal_0_$__cuda_sm20_dblrcp_rn_slowpath_v3) ;  /* 0xfffffffc00247944 */ /* 0x000fea0003c3ffff */
.L_x_15:
[----:B------:R-:W-:Y:S01]  /*11b0*/  MOV R11, 0x0 ;  /* 0x00000000000b7802 */ /* 0x000fe20000000f00 */
[----:B------:R-:W-:Y:S01]  /*11c0*/  IMAD.MOV.U32 R6, RZ, RZ, R22 ;  /* 0x000000ffff067224 */ /* 0x000fe200078e0016 */
[----:B------:R-:W-:Y:S02]  /*11d0*/  MOV R7, R23 ;  /* 0x0000001700077202 */ /* 0x000fe40000000f00 */
[----:B------:R-:W-:Y:S05]  /*11e0*/  RET.REL.NODEC R10 `(_Z9LKPYRCUDAPfS_S_S_S_S_iiifyjj) ;  /* 0xffffffec0a847950 */ /* 0x000fea0003c3ffff */
.L_x_16:
[----:B------:R-:W-:-:S00]  /*11f0*/  BRA `(.L_x_16) ;  /* 0xfffffffc00fc7947 */ /* 0x000fc0000383ffff */
[----:B------:R-:W-:-:S00]  /*1200*/  NOP ;  /* 0x0000000000007918 */ /* 0x000fc00000000000 */
[----:B------:R-:W-:-:S00]  /*1210*/  NOP ;  /* 0x0000000000007918 */ /* 0x000fc00000000000 */
[----:B------:R-:W-:-:S00]  /*1220*/  NOP ;  /* 0x0000000000007918 */ /* 0x000fc00000000000 */
[----:B------:R-:W-:-:S00]  /*1230*/  NOP ;  /* 0x0000000000007918 */ /* 0x000fc00000000000 */
[----:B------:R-:W-:-:S00]  /*1240*/  NOP ;  /* 0x0000000000007918 */ /* 0x000fc00000000000 */
[----:B------:R-:W-:-:S00]  /*1250*/  NOP ;  /* 0x0000000000007918 */ /* 0x000fc00000000000 */
[----:B------:R-:W-:-:S00]  /*1260*/  NOP ;  /* 0x0000000000007918 */ /* 0x000fc00000000000 */
[----:B------:R-:W-:-:S00]  /*1270*/  NOP ;  /* 0x0000000000007918 */ /* 0x000fc00000000000 */
.L_x_17:


//--------------------- .nv.shared.reserved.0     --------------------------
	.section	.nv.shared.reserved.0,"aw",@nobits
	.weak		__nv_reservedSMEM_offset_0_alias
	.size		__nv_reservedSMEM_offset_0_alias, 0, 64
	.other		__nv_reservedSMEM_offset_0_alias,@"STO_CUDA_RESERVED_SHARED STV_DEFAULT"
__nv_reservedSMEM_offset_0_alias:
	.zero		0
	.zero		64


//--------------------- .nv.constant0._Z9LKPYRCUDAPfS_S_S_S_S_iiifyjj --------------------------
	.section	.nv.constant0._Z9LKPYRCUDAPfS_S_S_S_S_iiifyjj,"a",@progbits
	.sectionflags	@""
	.align	4
.nv.constant0._Z9LKPYRCUDAPfS_S_S_S_S_iiifyjj:
	.zero		976


//--------------------- SYMBOLS --------------------------

	.type		.nv.reservedSmem.offset0,@object
	.size		.nv.reservedSmem.offset0,0x4
